//
// Generated by NVIDIA NVVM Compiler
//
// Compiler Build ID: CL-36424714
// Cuda compilation tools, release 13.0, V13.0.88
// Based on NVVM 20.0.0
//

.version 9.0
.target sm_100
.address_size 64

	// .globl	_Z18tile_matmul_kernelPfS_S_iii
// _ZZ18tile_matmul_kernelPfS_S_iiiE6tile_a has been demoted
// _ZZ18tile_matmul_kernelPfS_S_iiiE6tile_b has been demoted

.visible .entry _Z18tile_matmul_kernelPfS_S_iii(
	.param .u64 .ptr .align 1 _Z18tile_matmul_kernelPfS_S_iii_param_0,
	.param .u64 .ptr .align 1 _Z18tile_matmul_kernelPfS_S_iii_param_1,
	.param .u64 .ptr .align 1 _Z18tile_matmul_kernelPfS_S_iii_param_2,
	.param .u32 _Z18tile_matmul_kernelPfS_S_iii_param_3,
	.param .u32 _Z18tile_matmul_kernelPfS_S_iii_param_4,
	.param .u32 _Z18tile_matmul_kernelPfS_S_iii_param_5
)
{
	.reg .pred 	%p<12>;
	.reg .b32 	%r<43>;
	.reg .b32 	%f<63>;
	.reg .b64 	%rd<13>;
	// demoted variable
	.shared .align 4 .b8 _ZZ18tile_matmul_kernelPfS_S_iiiE6tile_a[1024];
	// demoted variable
	.shared .align 4 .b8 _ZZ18tile_matmul_kernelPfS_S_iiiE6tile_b[1024];
	ld.param.u64 	%rd3, [_Z18tile_matmul_kernelPfS_S_iii_param_0];
	ld.param.u64 	%rd4, [_Z18tile_matmul_kernelPfS_S_iii_param_1];
	ld.param.u64 	%rd5, [_Z18tile_matmul_kernelPfS_S_iii_param_2];
	ld.param.u32 	%r24, [_Z18tile_matmul_kernelPfS_S_iii_param_3];
	ld.param.u32 	%r25, [_Z18tile_matmul_kernelPfS_S_iii_param_4];
	ld.param.u32 	%r26, [_Z18tile_matmul_kernelPfS_S_iii_param_5];
	mov.u32 	%r38, %tid.x;
	mov.u32 	%r40, %tid.y;
	mov.u32 	%r27, %ctaid.y;
	shl.b32 	%r28, %r27, 4;
	add.s32 	%r3, %r28, %r40;
	mov.u32 	%r29, %ctaid.x;
	shl.b32 	%r4, %r29, 4;
	add.s32 	%r5, %r4, %r38;
	setp.lt.s32 	%p1, %r26, 1;
	mov.f32 	%f62, 0f00000000;
	@%p1 bra 	$L__BB0_7;
	add.s32 	%r30, %r26, 15;
	shr.u32 	%r31, %r30, 4;
	shl.b32 	%r32, %r40, 6;
	mov.u32 	%r33, _ZZ18tile_matmul_kernelPfS_S_iiiE6tile_a;
	add.s32 	%r6, %r33, %r32;
	shl.b32 	%r34, %r38, 2;
	add.s32 	%r7, %r6, %r34;
	mov.u32 	%r35, _ZZ18tile_matmul_kernelPfS_S_iiiE6tile_b;
	add.s32 	%r9, %r35, %r34;
	add.s32 	%r8, %r9, %r32;
	neg.s32 	%r42, %r31;
	mad.lo.s32 	%r36, %r40, %r25, %r38;
	add.s32 	%r41, %r36, %r4;
	shl.b32 	%r12, %r25, 4;
	mad.lo.s32 	%r39, %r26, %r3, %r38;
	cvta.to.global.u64 	%rd1, %rd3;
	cvta.to.global.u64 	%rd2, %rd4;
	mov.f32 	%f62, 0f00000000;
$L__BB0_2:
	setp.ge.s32 	%p2, %r3, %r24;
	setp.ge.s32 	%p3, %r38, %r26;
	mov.f32 	%f60, 0f00000000;
	or.pred  	%p4, %p2, %p3;
	@%p4 bra 	$L__BB0_4;
	mul.wide.u32 	%rd6, %r39, 4;
	add.s64 	%rd7, %rd1, %rd6;
	ld.global.f32 	%f60, [%rd7];
$L__BB0_4:
	setp.ge.s32 	%p5, %r5, %r25;
	st.shared.f32 	[%r7], %f60;
	setp.ge.s32 	%p6, %r40, %r26;
	mov.f32 	%f61, 0f00000000;
	or.pred  	%p7, %p5, %p6;
	@%p7 bra 	$L__BB0_6;
	mul.wide.s32 	%rd8, %r41, 4;
	add.s64 	%rd9, %rd2, %rd8;
	ld.global.f32 	%f61, [%rd9];
$L__BB0_6:
	st.shared.f32 	[%r8], %f61;
	bar.sync 	0;
	ld.shared.f32 	%f12, [%r6];
	ld.shared.f32 	%f13, [%r9];
	fma.rn.f32 	%f14, %f12, %f13, %f62;
	ld.shared.f32 	%f15, [%r6+4];
	ld.shared.f32 	%f16, [%r9+64];
	fma.rn.f32 	%f17, %f15, %f16, %f14;
	ld.shared.f32 	%f18, [%r6+8];
	ld.shared.f32 	%f19, [%r9+128];
	fma.rn.f32 	%f20, %f18, %f19, %f17;
	ld.shared.f32 	%f21, [%r6+12];
	ld.shared.f32 	%f22, [%r9+192];
	fma.rn.f32 	%f23, %f21, %f22, %f20;
	ld.shared.f32 	%f24, [%r6+16];
	ld.shared.f32 	%f25, [%r9+256];
	fma.rn.f32 	%f26, %f24, %f25, %f23;
	ld.shared.f32 	%f27, [%r6+20];
	ld.shared.f32 	%f28, [%r9+320];
	fma.rn.f32 	%f29, %f27, %f28, %f26;
	ld.shared.f32 	%f30, [%r6+24];
	ld.shared.f32 	%f31, [%r9+384];
	fma.rn.f32 	%f32, %f30, %f31, %f29;
	ld.shared.f32 	%f33, [%r6+28];
	ld.shared.f32 	%f34, [%r9+448];
	fma.rn.f32 	%f35, %f33, %f34, %f32;
	ld.shared.f32 	%f36, [%r6+32];
	ld.shared.f32 	%f37, [%r9+512];
	fma.rn.f32 	%f38, %f36, %f37, %f35;
	ld.shared.f32 	%f39, [%r6+36];
	ld.shared.f32 	%f40, [%r9+576];
	fma.rn.f32 	%f41, %f39, %f40, %f38;
	ld.shared.f32 	%f42, [%r6+40];
	ld.shared.f32 	%f43, [%r9+640];
	fma.rn.f32 	%f44, %f42, %f43, %f41;
	ld.shared.f32 	%f45, [%r6+44];
	ld.shared.f32 	%f46, [%r9+704];
	fma.rn.f32 	%f47, %f45, %f46, %f44;
	ld.shared.f32 	%f48, [%r6+48];
	ld.shared.f32 	%f49, [%r9+768];
	fma.rn.f32 	%f50, %f48, %f49, %f47;
	ld.shared.f32 	%f51, [%r6+52];
	ld.shared.f32 	%f52, [%r9+832];
	fma.rn.f32 	%f53, %f51, %f52, %f50;
	ld.shared.f32 	%f54, [%r6+56];
	ld.shared.f32 	%f55, [%r9+896];
	fma.rn.f32 	%f56, %f54, %f55, %f53;
	ld.shared.f32 	%f57, [%r6+60];
	ld.shared.f32 	%f58, [%r9+960];
	fma.rn.f32 	%f62, %f57, %f58, %f56;
	bar.sync 	0;
	add.s32 	%r42, %r42, 1;
	setp.ne.s32 	%p8, %r42, 0;
	add.s32 	%r41, %r41, %r12;
	add.s32 	%r40, %r40, 16;
	add.s32 	%r39, %r39, 16;
	add.s32 	%r38, %r38, 16;
	@%p8 bra 	$L__BB0_2;
$L__BB0_7:
	setp.ge.s32 	%p9, %r3, %r24;
	setp.ge.s32 	%p10, %r5, %r25;
	or.pred  	%p11, %p9, %p10;
	@%p11 bra 	$L__BB0_9;
	mad.lo.s32 	%r37, %r25, %r3, %r5;
	cvta.to.global.u64 	%rd10, %rd5;
	mul.wide.s32 	%rd11, %r37, 4;
	add.s64 	%rd12, %rd10, %rd11;
	st.global.f32 	[%rd12], %f62;
$L__BB0_9:
	ret;

}


// ===== COMPILED SASS (sm_100) =====

	.target	sm_100

	.elftype	@"ET_EXEC"


//--------------------- .note.nv.tkinfo           --------------------------
	.section	.note.nv.tkinfo,"",@"SHT_NOTE"
	.sectionflags	@"SHF_NOTE_NV_TKINFO"
	.tkinfo
        /*0018*/ 	.word	0x00000002
        /*0030*/ 	.string	""
        /*0030*/ 	.string	"ptxas"
        /*0030*/ 	.string	"Cuda compilation tools, release 13.0, V13.0.88"
        /*0030*/ 	.string	"Build cuda_13.0.r13.0/compiler.36424714_0"
        /*0030*/ 	.string	"-arch sm_100 -m 64 "



//--------------------- .note.nv.cuinfo           --------------------------
	.section	.note.nv.cuinfo,"",@"SHT_NOTE"
	.sectionflags	@"SHF_NOTE_NV_CUINFO"
        /*0018*/ 	.short	0x0002
        /*001a*/ 	.short	0x0064
        /*001c*/ 	.short	0x0082
	.zero		2


//--------------------- .nv.info                  --------------------------
	.section	.nv.info,"",@"SHT_CUDA_INFO"
	.align	4


	//----- nvinfo : EIATTR_REGCOUNT
	.align		4
        /*0000*/ 	.byte	0x04, 0x2f
        /*0002*/ 	.short	(.L_1 - .L_0)
	.align		4
.L_0:
        /*0004*/ 	.word	index@(_Z18tile_matmul_kernelPfS_S_iii)
        /*0008*/ 	.word	0x00000020


	//----- nvinfo : EIATTR_FRAME_SIZE
	.align		4
.L_1:
        /*000c*/ 	.byte	0x04, 0x11
        /*000e*/ 	.short	(.L_3 - .L_2)
	.align		4
.L_2:
        /*0010*/ 	.word	index@(_Z18tile_matmul_kernelPfS_S_iii)
        /*0014*/ 	.word	0x00000000


	//----- nvinfo : EIATTR_MIN_STACK_SIZE
	.align		4
.L_3:
        /*0018*/ 	.byte	0x04, 0x12
        /*001a*/ 	.short	(.L_5 - .L_4)
	.align		4
.L_4:
        /*001c*/ 	.word	index@(_Z18tile_matmul_kernelPfS_S_iii)
        /*0020*/ 	.word	0x00000000
.L_5:


//--------------------- .nv.compat                --------------------------
	.section	.nv.compat,"",@"SHT_CUDA_COMPAT_INFO"
	.align	4
        /*0000*/ 	.byte	0x02, 0x09, 0x00, 0x00, 0x02, 0x02, 0x01, 0x00, 0x02, 0x05, 0x05, 0x00, 0x03, 0x07, 0x01, 0x01
        /*0010*/ 	.byte	0x02, 0x03, 0x00, 0x00, 0x02, 0x06, 0x01, 0x00, 0x04, 0x0b, 0x08, 0x00, 0x09, 0x00, 0x00, 0x00
        /*0020*/ 	.byte	0x00, 0x00, 0x00, 0x00


//--------------------- .nv.info._Z18tile_matmul_kernelPfS_S_iii --------------------------
	.section	.nv.info._Z18tile_matmul_kernelPfS_S_iii,"",@"SHT_CUDA_INFO"
	.sectionflags	@""
	.align	4


	//----- nvinfo : EIATTR_CUDA_API_VERSION
	.align		4
        /*0000*/ 	.byte	0x04, 0x37
        /*0002*/ 	.short	(.L_7 - .L_6)
.L_6:
        /*0004*/ 	.word	0x00000082


	//----- nvinfo : EIATTR_KPARAM_INFO
	.align		4
.L_7:
        /*0008*/ 	.byte	0x04, 0x17
        /*000a*/ 	.short	(.L_9 - .L_8)
.L_8:
        /*000c*/ 	.word	0x00000000
        /*0010*/ 	.short	0x0005
        /*0012*/ 	.short	0x0020
        /*0014*/ 	.byte	0x00, 0xf0, 0x11, 0x00


	//----- nvinfo : EIATTR_KPARAM_INFO
	.align		4
.L_9:
        /*0018*/ 	.byte	0x04, 0x17
        /*001a*/ 	.short	(.L_11 - .L_10)
.L_10:
        /*001c*/ 	.word	0x00000000
        /*0020*/ 	.short	0x0004
        /*0022*/ 	.short	0x001c
        /*0024*/ 	.byte	0x00, 0xf0, 0x11, 0x00


	//----- nvinfo : EIATTR_KPARAM_INFO
	.align		4
.L_11:
        /*0028*/ 	.byte	0x04, 0x17
        /*002a*/ 	.short	(.L_13 - .L_12)
.L_12:
        /*002c*/ 	.word	0x00000000
        /*0030*/ 	.short	0x0003
        /*0032*/ 	.short	0x0018
        /*0034*/ 	.byte	0x00, 0xf0, 0x11, 0x00


	//----- nvinfo : EIATTR_KPARAM_INFO
	.align		4
.L_13:
        /*0038*/ 	.byte	0x04, 0x17
        /*003a*/ 	.short	(.L_15 - .L_14)
.L_14:
        /*003c*/ 	.word	0x00000000
        /*0040*/ 	.short	0x0002
        /*0042*/ 	.short	0x0010
        /*0044*/ 	.byte	0x00, 0xf5, 0x21, 0x00


	//----- nvinfo : EIATTR_KPARAM_INFO
	.align		4
.L_15:
        /*0048*/ 	.byte	0x04, 0x17
        /*004a*/ 	.short	(.L_17 - .L_16)
.L_16:
        /*004c*/ 	.word	0x00000000
        /*0050*/ 	.short	0x0001
        /*0052*/ 	.short	0x0008
        /*0054*/ 	.byte	0x00, 0xf5, 0x21, 0x00


	//----- nvinfo : EIATTR_KPARAM_INFO
	.align		4
.L_17:
        /*0058*/ 	.byte	0x04, 0x17
        /*005a*/ 	.short	(.L_19 - .L_18)
.L_18:
        /*005c*/ 	.word	0x00000000
        /*0060*/ 	.short	0x0000
        /*0062*/ 	.short	0x0000
        /*0064*/ 	.byte	0x00, 0xf5, 0x21, 0x00


	//----- nvinfo : EIATTR_SPARSE_MMA_MASK
	.align		4
.L_19:
        /*0068*/ 	.byte	0x03, 0x50
        /*006a*/ 	.short	0x0000


	//----- nvinfo : EIATTR_MAXREG_COUNT
	.align		4
        /*006c*/ 	.byte	0x03, 0x1b
        /*006e*/ 	.short	0x00ff


	//----- nvinfo : EIATTR_NUM_BARRIERS
	.align		4
        /*0070*/ 	.byte	0x02, 0x4c
        /*0072*/ 	.byte	0x01
	.zero		1


	//----- nvinfo : EIATTR_MERCURY_ISA_VERSION
	.align		4
        /*0074*/ 	.byte	0x03, 0x5f
        /*0076*/ 	.short	0x0101


	//----- nvinfo : EIATTR_VRC_CTA_INIT_COUNT
	.align		4
        /*0078*/ 	.byte	0x02, 0x4a
	.zero		1
	.zero		1


	//----- nvinfo : EIATTR_EXIT_INSTR_OFFSETS
	.align		4
        /*007c*/ 	.byte	0x04, 0x1c
        /*007e*/ 	.short	(.L_21 - .L_20)


	//   ....[0]....
.L_20:
        /*0080*/ 	.word	0x000005e0


	//   ....[1]....
        /*0084*/ 	.word	0x00000630


	//----- nvinfo : EIATTR_CBANK_PARAM_SIZE
	.align		4
.L_21:
        /*0088*/ 	.byte	0x03, 0x19
        /*008a*/ 	.short	0x0024


	//----- nvinfo : EIATTR_PARAM_CBANK
	.align		4
        /*008c*/ 	.byte	0x04, 0x0a
        /*008e*/ 	.short	(.L_23 - .L_22)
	.align		4
.L_22:
        /*0090*/ 	.word	index@(.nv.constant0._Z18tile_matmul_kernelPfS_S_iii)
        /*0094*/ 	.short	0x0380
        /*0096*/ 	.short	0x0024


	//----- nvinfo : EIATTR_SW_WAR
	.align		4
.L_23:
        /*0098*/ 	.byte	0x04, 0x36
        /*009a*/ 	.short	(.L_25 - .L_24)
.L_24:
        /*009c*/ 	.word	0x00000008
.L_25:


//--------------------- .nv.callgraph             --------------------------
	.section	.nv.callgraph,"",@"SHT_CUDA_CALLGRAPH"
	.align	4
	.sectionentsize	8
	.align		4
        /*0000*/ 	.word	0x00000000
	.align		4
        /*0004*/ 	.word	0xffffffff
	.align		4
        /*0008*/ 	.word	0x00000000
	.align		4
        /*000c*/ 	.word	0xfffffffe
	.align		4
        /*0010*/ 	.word	0x00000000
	.align		4
        /*0014*/ 	.word	0xfffffffd
	.align		4
        /*0018*/ 	.word	0x00000000
	.align		4
        /*001c*/ 	.word	0xfffffffc


//--------------------- .text._Z18tile_matmul_kernelPfS_S_iii --------------------------
	.section	.text._Z18tile_matmul_kernelPfS_S_iii,"ax",@progbits
	.align	128
        .global         _Z18tile_matmul_kernelPfS_S_iii
        .type           _Z18tile_matmul_kernelPfS_S_iii,@function
        .size           _Z18tile_matmul_kernelPfS_S_iii,(.L_x_3 - _Z18tile_matmul_kernelPfS_S_iii)
        .other          _Z18tile_matmul_kernelPfS_S_iii,@"STO_CUDA_ENTRY STV_DEFAULT"
_Z18tile_matmul_kernelPfS_S_iii:
.text._Z18tile_matmul_kernelPfS_S_iii:
[----:B------:R-:W-:Y:S01]  /*0000*/  LDC R1, c[0x0][0x37c] ;  /* 0x0000df00ff017b82 */ /* 0x000fe20000000800 */
[----:B------:R-:W0:Y:S01]  /*0010*/  S2R R0, SR_TID.Y ;  /* 0x0000000000007919 */ /* 0x000e220000002200 */
[----:B------:R-:W1:Y:S01]  /*0020*/  LDCU UR10, c[0x0][0x3a0] ;  /* 0x00007400ff0a77ac */ /* 0x000e620008000800 */
[----:B------:R-:W-:Y:S01]  /*0030*/  HFMA2 R21, -RZ, RZ, 0, 0 ;  /* 0x00000000ff157431 */ /* 0x000fe200000001ff */
[----:B------:R-:W0:Y:S01]  /*0040*/  S2R R3, SR_CTAID.Y ;  /* 0x0000000000037919 */ /* 0x000e220000002600 */
[----:B------:R-:W2:Y:S01]  /*0050*/  LDCU.64 UR8, c[0x0][0x358] ;  /* 0x00006b00ff0877ac */ /* 0x000ea20008000a00 */
[----:B------:R-:W3:Y:S01]  /*0060*/  S2R R13, SR_TID.X ;  /* 0x00000000000d7919 */ /* 0x000ee20000002100 */
[----:B------:R-:W3:Y:S01]  /*0070*/  S2R R4, SR_CTAID.X ;  /* 0x0000000000047919 */ /* 0x000ee20000002500 */
[----:B-1----:R-:W-:Y:S01]  /*0080*/  UISETP.GE.AND UP0, UPT, UR10, 0x1, UPT ;  /* 0x000000010a00788c */ /* 0x002fe2000bf06270 */
[----:B0-----:R-:W-:Y:S02]  /*0090*/  LEA R2, R3, R0, 0x4 ;  /* 0x0000000003027211 */ /* 0x001fe400078e20ff */
[----:B---3--:R-:W-:-:S06]  /*00a0*/  LEA R3, R4, R13, 0x4 ;  /* 0x0000000d04037211 */ /* 0x008fcc00078e20ff */
[----:B--2---:R-:W-:Y:S05]  /*00b0*/  BRA.U !UP0, `(.L_x_0) ;  /* 0x00000005083c7547 */ /* 0x004fea000b800000 */
[----:B------:R-:W0:Y:S01]  /*00c0*/  S2UR UR7, SR_CgaCtaId ;  /* 0x00000000000779c3 */ /* 0x000e220000008800 */
[----:B------:R-:W1:Y:S01]  /*00d0*/  LDCU UR11, c[0x0][0x39c] ;  /* 0x00007380ff0b77ac */ /* 0x000e620008000800 */
[----:B------:R-:W-:Y:S01]  /*00e0*/  MOV R21, RZ ;  /* 0x000000ff00157202 */ /* 0x000fe20000000f00 */
[----:B------:R-:W-:Y:S01]  /*00f0*/  IMAD R12, R2, UR10, R13 ;  /* 0x0000000a020c7c24 */ /* 0x000fe2000f8e020d */
[----:B------:R-:W-:Y:S01]  /*0100*/  UMOV UR5, 0x400 ;  /* 0x0000040000057882 */ /* 0x000fe20000000000 */
[----:B------:R-:W-:-:S03]  /*0110*/  UIADD3 UR4, UPT, UPT, UR10, 0xf, URZ ;  /* 0x0000000f0a047890 */ /* 0x000fc6000fffe0ff */
[----:B------:R-:W2:Y:S01]  /*0120*/  LDC R14, c[0x0][0x39c] ;  /* 0x0000e700ff0e7b82 */ /* 0x000ea20000000800 */
[----:B------:R-:W-:Y:S02]  /*0130*/  UIADD3 UR6, UPT, UPT, UR5, 0x400, URZ ;  /* 0x0000040005067890 */ /* 0x000fe4000fffe0ff */
[----:B------:R-:W-:Y:S01]  /*0140*/  USHF.R.U32.HI UR4, URZ, 0x4, UR4 ;  /* 0x00000004ff047899 */ /* 0x000fe20008011604 */
[----:B------:R-:W3:Y:S01]  /*0150*/  LDCU UR13, c[0x0][0x3a0] ;  /* 0x00007400ff0d77ac */ /* 0x000ee20008000800 */
[----:B------:R-:W4:Y:S01]  /*0160*/  LDCU UR12, c[0x0][0x398] ;  /* 0x00007300ff0c77ac */ /* 0x000f220008000800 */
[----:B-1----:R-:W-:Y:S01]  /*0170*/  IMAD R19, R0, UR11, R13 ;  /* 0x0000000b00137c24 */ /* 0x002fe2000f8e020d */
[----:B------:R-:W-:Y:S02]  /*0180*/  UIADD3 UR4, UPT, UPT, -UR4, URZ, URZ ;  /* 0x000000ff04047290 */ /* 0x000fe4000fffe1ff */
[----:B0-----:R-:W-:Y:S02]  /*0190*/  ULEA UR5, UR7, UR5, 0x18 ;  /* 0x0000000507057291 */ /* 0x001fe4000f8ec0ff */
[----:B------:R-:W-:Y:S01]  /*01a0*/  LEA R19, R4, R19, 0x4 ;  /* 0x0000001304137211 */ /* 0x000fe200078e20ff */
[----:B------:R-:W-:-:S03]  /*01b0*/  ULEA UR6, UR7, UR6, 0x18 ;  /* 0x0000000607067291 */ /* 0x000fc6000f8ec0ff */
[----:B------:R-:W-:-:S03]  /*01c0*/  LEA R16, R0, UR5, 0x6 ;  /* 0x0000000500107c11 */ /* 0x000fc6000f8e30ff */
[C---:B------:R-:W-:Y:S02]  /*01d0*/  LEA R17, R13.reuse, UR6, 0x2 ;  /* 0x000000060d117c11 */ /* 0x040fe4000f8e10ff */
[----:B------:R-:W-:Y:S02]  /*01e0*/  LEA R18, R13, R16, 0x2 ;  /* 0x000000100d127211 */ /* 0x000fe400078e10ff */
[----:B---34-:R-:W-:-:S07]  /*01f0*/  LEA R15, R0, R17, 0x6 ;  /* 0x00000011000f7211 */ /* 0x018fce00078e30ff */
.L_x_1:
[----:B------:R-:W-:Y:S01]  /*0200*/  ISETP.GE.AND P1, PT, R13, UR13, PT ;  /* 0x0000000d0d007c0c */ /* 0x000fe2000bf26270 */
[----:B------:R-:W-:Y:S01]  /*0210*/  HFMA2 R22, -RZ, RZ, 0, 0 ;  /* 0x00000000ff167431 */ /* 0x000fe200000001ff */
[----:B------:R-:W-:Y:S02]  /*0220*/  ISETP.GE.AND P0, PT, R0, UR13, PT ;  /* 0x0000000d00007c0c */ /* 0x000fe4000bf06270 */
[----:B------:R-:W-:Y:S02]  /*0230*/  ISETP.GE.OR P1, PT, R2, UR12, P1 ;  /* 0x0000000c02007c0c */ /* 0x000fe40008f26670 */
[----:B--2---:R-:W-:Y:S02]  /*0240*/  ISETP.GE.OR P0, PT, R3, R14, P0 ;  /* 0x0000000e0300720c */ /* 0x004fe40000706670 */
[----:B------:R-:W-:-:S09]  /*0250*/  MOV R29, RZ ;  /* 0x000000ff001d7202 */ /* 0x000fd20000000f00 */
[----:B------:R-:W0:Y:S08]  /*0260*/  @!P1 LDC.64 R6, c[0x0][0x380] ;  /* 0x0000e000ff069b82 */ /* 0x000e300000000a00 */
[----:B------:R-:W1:Y:S01]  /*0270*/  @!P0 LDC.64 R4, c[0x0][0x388] ;  /* 0x0000e200ff048b82 */ /* 0x000e620000000a00 */
[----:B0-----:R-:W-:-:S05]  /*0280*/  @!P1 IMAD.WIDE.U32 R6, R12, 0x4, R6 ;  /* 0x000000040c069825 */ /* 0x001fca00078e0006 */
[----:B------:R-:W2:Y:S01]  /*0290*/  @!P1 LDG.E R29, desc[UR8][R6.64] ;  /* 0x00000008061d9981 */ /* 0x000ea2000c1e1900 */
[----:B-1----:R-:W-:-:S05]  /*02a0*/  @!P0 IMAD.WIDE R24, R19, 0x4, R4 ;  /* 0x0000000413188825 */ /* 0x002fca00078e0204 */
[----:B------:R-:W3:Y:S01]  /*02b0*/  @!P0 LDG.E R22, desc[UR8][R24.64] ;  /* 0x0000000818168981 */ /* 0x000ee2000c1e1900 */
[----:B------:R-:W-:-:S04]  /*02c0*/  UIADD3 UR4, UPT, UPT, UR4, 0x1, URZ ;  /* 0x0000000104047890 */ /* 0x000fc8000fffe0ff */
[----:B------:R-:W-:Y:S01]  /*02d0*/  UISETP.NE.AND UP0, UPT, UR4, URZ, UPT ;  /* 0x000000ff0400728c */ /* 0x000fe2000bf05270 */
[----:B------:R-:W-:Y:S02]  /*02e0*/  IADD3 R0, PT, PT, R0, 0x10, RZ ;  /* 0x0000001000007810 */ /* 0x000fe40007ffe0ff */
[----:B------:R-:W-:Y:S02]  /*02f0*/  IADD3 R13, PT, PT, R13, 0x10, RZ ;  /* 0x000000100d0d7810 */ /* 0x000fe40007ffe0ff */
[----:B------:R-:W-:Y:S02]  /*0300*/  IADD3 R12, PT, PT, R12, 0x10, RZ ;  /* 0x000000100c0c7810 */ /* 0x000fe40007ffe0ff */
[----:B------:R-:W-:Y:S01]  /*0310*/  LEA R19, R14, R19, 0x4 ;  /* 0x000000130e137211 */ /* 0x000fe200078e20ff */
[----:B--2---:R-:W-:Y:S04]  /*0320*/  STS [R18], R29 ;  /* 0x0000001d12007388 */ /* 0x004fe80000000800 */
[----:B---3--:R-:W-:Y:S01]  /*0330*/  STS [R15], R22 ;  /* 0x000000160f007388 */ /* 0x008fe20000000800 */
[----:B------:R-:W-:Y:S06]  /*0340*/  BAR.SYNC.DEFER_BLOCKING 0x0 ;  /* 0x0000000000007b1d */ /* 0x000fec0000010000 */
[----:B------:R-:W-:Y:S04]  /*0350*/  LDS R28, [R17] ;  /* 0x00000000111c7984 */ /* 0x000fe80000000800 */
[----:B------:R-:W0:Y:S04]  /*0360*/  LDS.128 R8, [R16] ;  /* 0x0000000010087984 */ /* 0x000e280000000c00 */
[----:B------:R-:W1:Y:S04]  /*0370*/  LDS R29, [R17+0x40] ;  /* 0x00004000111d7984 */ /* 0x000e680000000800 */
[----:B------:R-:W2:Y:S04]  /*0380*/  LDS R27, [R17+0x80] ;  /* 0x00008000111b7984 */ /* 0x000ea80000000800 */
[----:B------:R-:W3:Y:S04]  /*0390*/  LDS R26, [R17+0xc0] ;  /* 0x0000c000111a7984 */ /* 0x000ee80000000800 */
[----:B------:R-:W-:Y:S04]  /*03a0*/  LDS R23, [R17+0x100] ;  /* 0x0001000011177984 */ /* 0x000fe80000000800 */
[----:B------:R-:W4:Y:S04]  /*03b0*/  LDS.128 R4, [R16+0x10] ;  /* 0x0000100010047984 */ /* 0x000f280000000c00 */
[----:B------:R-:W5:Y:S04]  /*03c0*/  LDS R20, [R17+0x140] ;  /* 0x0001400011147984 */ /* 0x000f680000000800 */
[----:B------:R-:W5:Y:S04]  /*03d0*/  LDS R25, [R17+0x180] ;  /* 0x0001800011197984 */ /* 0x000f680000000800 */
[----:B------:R-:W5:Y:S04]  /*03e0*/  LDS R22, [R17+0x1c0] ;  /* 0x0001c00011167984 */ /* 0x000f680000000800 */
[----:B------:R-:W-:Y:S01]  /*03f0*/  LDS R24, [R17+0x240] ;  /* 0x0002400011187984 */ /* 0x000fe20000000800 */
[----:B0-----:R-:W-:-:S03]  /*0400*/  FFMA R8, R8, R28, R21 ;  /* 0x0000001c08087223 */ /* 0x001fc60000000015 */
[----:B------:R-:W-:Y:S01]  /*0410*/  LDS R21, [R17+0x200] ;  /* 0x0002000011157984 */ /* 0x000fe20000000800 */
[----:B-1----:R-:W-:-:S04]  /*0420*/  FFMA R8, R29, R9, R8 ;  /* 0x000000091d087223 */ /* 0x002fc80000000008 */
[----:B--2---:R-:W-:-:S04]  /*0430*/  FFMA R27, R27, R10, R8 ;  /* 0x0000000a1b1b7223 */ /* 0x004fc80000000008 */
[----:B---3--:R-:W-:Y:S02]  /*0440*/  FFMA R27, R26, R11, R27 ;  /* 0x0000000b1a1b7223 */ /* 0x008fe4000000001b */
[----:B------:R-:W0:Y:S02]  /*0450*/  LDS.128 R8, [R16+0x20] ;  /* 0x0000200010087984 */ /* 0x000e240000000c00 */
[----:B----4-:R-:W-:-:S04]  /*0460*/  FFMA R23, R4, R23, R27 ;  /* 0x0000001704177223 */ /* 0x010fc8000000001b */
[----:B-----5:R-:W-:Y:S02]  /*0470*/  FFMA R20, R20, R5, R23 ;  /* 0x0000000514147223 */ /* 0x020fe40000000017 */
[----:B------:R-:W1:Y:S02]  /*0480*/  LDS R23, [R17+0x280] ;  /* 0x0002800011177984 */ /* 0x000e640000000800 */
[----:B------:R-:W-:Y:S02]  /*0490*/  FFMA R25, R25, R6, R20 ;  /* 0x0000000619197223 */ /* 0x000fe40000000014 */
[----:B------:R-:W2:Y:S02]  /*04a0*/  LDS R20, [R17+0x2c0] ;  /* 0x0002c00011147984 */ /* 0x000ea40000000800 */
[----:B------:R-:W-:Y:S02]  /*04b0*/  FFMA R27, R22, R7, R25 ;  /* 0x00000007161b7223 */ /* 0x000fe40000000019 */
[----:B------:R-:W-:Y:S04]  /*04c0*/  LDS R25, [R17+0x300] ;  /* 0x0003000011197984 */ /* 0x000fe80000000800 */
[----:B------:R-:W3:Y:S04]  /*04d0*/  LDS.128 R4, [R16+0x30] ;  /* 0x0000300010047984 */ /* 0x000ee80000000c00 */
[----:B------:R-:W4:Y:S01]  /*04e0*/  LDS R22, [R17+0x340] ;  /* 0x0003400011167984 */ /* 0x000f220000000800 */
[----:B0-----:R-:W-:-:S03]  /*04f0*/  FFMA R27, R8, R21, R27 ;  /* 0x00000015081b7223 */ /* 0x001fc6000000001b */
[----:B------:R-:W0:Y:S04]  /*0500*/  LDS R21, [R17+0x380] ;  /* 0x0003800011157984 */ /* 0x000e280000000800 */
[----:B------:R-:W5:Y:S01]  /*0510*/  LDS R8, [R17+0x3c0] ;  /* 0x0003c00011087984 */ /* 0x000f620000000800 */
[----:B------:R-:W-:-:S04]  /*0520*/  FFMA R24, R24, R9, R27 ;  /* 0x0000000918187223 */ /* 0x000fc8000000001b */
[----:B-1----:R-:W-:-:S04]  /*0530*/  FFMA R23, R23, R10, R24 ;  /* 0x0000000a17177223 */ /* 0x002fc80000000018 */
[----:B--2---:R-:W-:-:S04]  /*0540*/  FFMA R11, R20, R11, R23 ;  /* 0x0000000b140b7223 */ /* 0x004fc80000000017 */
[----:B---3--:R-:W-:-:S04]  /*0550*/  FFMA R11, R4, R25, R11 ;  /* 0x00000019040b7223 */ /* 0x008fc8000000000b */
[----:B----4-:R-:W-:-:S04]  /*0560*/  FFMA R22, R22, R5, R11 ;  /* 0x0000000516167223 */ /* 0x010fc8000000000b */
[----:B0-----:R-:W-:-:S04]  /*0570*/  FFMA R21, R21, R6, R22 ;  /* 0x0000000615157223 */ /* 0x001fc80000000016 */
[----:B-----5:R-:W-:Y:S01]  /*0580*/  FFMA R21, R8, R7, R21 ;  /* 0x0000000708157223 */ /* 0x020fe20000000015 */
[----:B------:R-:W-:Y:S06]  /*0590*/  BAR.SYNC.DEFER_BLOCKING 0x0 ;  /* 0x0000000000007b1d */ /* 0x000fec0000010000 */
[----:B------:R-:W-:Y:S05]  /*05a0*/  BRA.U UP0, `(.L_x_1) ;  /* 0xfffffffd00147547 */ /* 0x000fea000b83ffff */
.L_x_0:
[----:B------:R-:W0:Y:S02]  /*05b0*/  LDCU.64 UR4, c[0x0][0x398] ;  /* 0x00007300ff0477ac */ /* 0x000e240008000a00 */
[----:B0-----:R-:W-:-:S04]  /*05c0*/  ISETP.GE.AND P0, PT, R3, UR5, PT ;  /* 0x0000000503007c0c */ /* 0x001fc8000bf06270 */
[----:B------:R-:W-:-:S13]  /*05d0*/  ISETP.GE.OR P0, PT, R2, UR4, P0 ;  /* 0x0000000402007c0c */ /* 0x000fda0008706670 */
[----:B------:R-:W-:Y:S05]  /*05e0*/  @P0 EXIT ;  /* 0x000000000000094d */ /* 0x000fea0003800000 */
[----:B------:R-:W0:Y:S01]  /*05f0*/  LDC.64 R4, c[0x0][0x390] ;  /* 0x0000e400ff047b82 */ /* 0x000e220000000a00 */
[----:B------:R-:W-:-:S04]  /*0600*/  IMAD R3, R2, UR5, R3 ;  /* 0x0000000502037c24 */ /* 0x000fc8000f8e0203 */
[----:B0-----:R-:W-:-:S05]  /*0610*/  IMAD.WIDE R2, R3, 0x4, R4 ;  /* 0x0000000403027825 */ /* 0x001fca00078e0204 */
[----:B------:R-:W-:Y:S01]  /*0620*/  STG.E desc[UR8][R2.64], R21 ;  /* 0x0000001502007986 */ /* 0x000fe2000c101908 */
[----:B------:R-:W-:Y:S05]  /*0630*/  EXIT ;  /* 0x000000000000794d */ /* 0x000fea0003800000 */
.L_x_2:
[----:B------:R-:W-:-:S00]  /*0640*/  BRA `(.L_x_2) ;  /* 0xfffffffc00fc7947 */ /* 0x000fc0000383ffff */
[----:B------:R-:W-:-:S00]  /*0650*/  NOP ;  /* 0x0000000000007918 */ /* 0x000fc00000000000 */
        /* <DEDUP_REMOVED lines=10> */
.L_x_3:


//--------------------- .nv.shared._Z18tile_matmul_kernelPfS_S_iii --------------------------
	.section	.nv.shared._Z18tile_matmul_kernelPfS_S_iii,"aw",@nobits
	.sectionflags	@""
	.align	4
.nv.shared._Z18tile_matmul_kernelPfS_S_iii:
	.zero		3072


//--------------------- .nv.shared.reserved.0     --------------------------
	.section	.nv.shared.reserved.0,"aw",@nobits
	.weak		__nv_reservedSMEM_offset_0_alias
	.size		__nv_reservedSMEM_offset_0_alias, 0, 64
	.other		__nv_reservedSMEM_offset_0_alias,@"STO_CUDA_RESERVED_SHARED STV_DEFAULT"
__nv_reservedSMEM_offset_0_alias:
	.zero		0
	.zero		64


//--------------------- .nv.constant0._Z18tile_matmul_kernelPfS_S_iii --------------------------
	.section	.nv.constant0._Z18tile_matmul_kernelPfS_S_iii,"a",@progbits
	.sectionflags	@""
	.align	4
.nv.constant0._Z18tile_matmul_kernelPfS_S_iii:
	.zero		932


//--------------------- SYMBOLS --------------------------

	.type		.nv.reservedSmem.offset0,@object
	.size		.nv.reservedSmem.offset0,0x4
	.type		.nv.reservedSmem.cap,@object
	.size		.nv.reservedSmem.cap,0x4
